	.headerflags	@"EF_CUDA_TEXMODE_UNIFIED EF_CUDA_64BIT_ADDRESS EF_CUDA_ACCELERATORS EF_CUDA_SM90 EF_CUDA_VIRTUAL_SM(EF_CUDA_SM90)"
	.elftype	@"ET_EXEC"


//--------------------- .nv.info                  --------------------------
	.section	.nv.info,"",@"SHT_CUDA_INFO"
	.align	4


	//----- nvinfo : EIATTR_REGCOUNT
	.align		4
        /*0000*/ 	.byte	0x04, 0x2f
        /*0002*/ 	.short	(.L_1 - .L_0)
	.align		4
.L_0:
        /*0004*/ 	.word	index@(triton_poi_fused_convolution_53)
        /*0008*/ 	.word	0x0000001b


	//----- nvinfo : EIATTR_MIN_STACK_SIZE
	.align		4
.L_1:
        /*000c*/ 	.byte	0x04, 0x12
        /*000e*/ 	.short	(.L_3 - .L_2)
	.align		4
.L_2:
        /*0010*/ 	.word	index@(triton_poi_fused_convolution_53)
        /*0014*/ 	.word	0x00000000


	//----- nvinfo : EIATTR_FRAME_SIZE
	.align		4
.L_3:
        /*0018*/ 	.byte	0x04, 0x11
        /*001a*/ 	.short	(.L_5 - .L_4)
	.align		4
.L_4:
        /*001c*/ 	.word	index@(triton_poi_fused_convolution_53)
        /*0020*/ 	.word	0x00000000


	//----- nvinfo : EIATTR_MIN_STACK_SIZE
	.align		4
.L_5:
        /*0024*/ 	.byte	0x04, 0x12
        /*0026*/ 	.short	(.L_7 - .L_6)
	.align		4
.L_6:
        /*0028*/ 	.word	index@(triton_poi_fused_convolution_53)
        /*002c*/ 	.word	0x00000000
.L_7:


//--------------------- .nv.info.triton_poi_fused_convolution_53 --------------------------
	.section	.nv.info.triton_poi_fused_convolution_53,"",@"SHT_CUDA_INFO"
	.sectionflags	@""
	.align	4


	//----- nvinfo : EIATTR_CUDA_API_VERSION
	.align		4
        /*0000*/ 	.byte	0x04, 0x37
        /*0002*/ 	.short	(.L_9 - .L_8)
.L_8:
        /*0004*/ 	.word	0x0000007c


	//----- nvinfo : EIATTR_KPARAM_INFO
	.align		4
.L_9:
        /*0008*/ 	.byte	0x04, 0x17
        /*000a*/ 	.short	(.L_11 - .L_10)
.L_10:
        /*000c*/ 	.word	0x00000000
        /*0010*/ 	.short	0x0003
        /*0012*/ 	.short	0x0014
        /*0014*/ 	.byte	0x00, 0xf0, 0x11, 0x00


	//----- nvinfo : EIATTR_KPARAM_INFO
	.align		4
.L_11:
        /*0018*/ 	.byte	0x04, 0x17
        /*001a*/ 	.short	(.L_13 - .L_12)
.L_12:
        /*001c*/ 	.word	0x00000000
        /*0020*/ 	.short	0x0002
        /*0022*/ 	.short	0x0010
        /*0024*/ 	.byte	0x00, 0xf0, 0x11, 0x00


	//----- nvinfo : EIATTR_KPARAM_INFO
	.align		4
.L_13:
        /*0028*/ 	.byte	0x04, 0x17
        /*002a*/ 	.short	(.L_15 - .L_14)
.L_14:
        /*002c*/ 	.word	0x00000000
        /*0030*/ 	.short	0x0001
        /*0032*/ 	.short	0x0008
        /*0034*/ 	.byte	0x00, 0xf4, 0x21, 0x00


	//----- nvinfo : EIATTR_KPARAM_INFO
	.align		4
.L_15:
        /*0038*/ 	.byte	0x04, 0x17
        /*003a*/ 	.short	(.L_17 - .L_16)
.L_16:
        /*003c*/ 	.word	0x00000000
        /*0040*/ 	.short	0x0000
        /*0042*/ 	.short	0x0000
        /*0044*/ 	.byte	0x00, 0xf4, 0x21, 0x00


	//----- nvinfo : EIATTR_SPARSE_MMA_MASK
	.align		4
.L_17:
        /*0048*/ 	.byte	0x03, 0x50
        /*004a*/ 	.short	0x0000


	//----- nvinfo : EIATTR_MAXREG_COUNT
	.align		4
        /*004c*/ 	.byte	0x03, 0x1b
        /*004e*/ 	.short	0x00ff


	//----- nvinfo : EIATTR_EXIT_INSTR_OFFSETS
	.align		4
        /*0050*/ 	.byte	0x04, 0x1c
        /*0052*/ 	.short	(.L_19 - .L_18)


	//   ....[0]....
.L_18:
        /*0054*/ 	.word	0x000005b0


	//   ....[1]....
        /*0058*/ 	.word	0x00000600


	//----- nvinfo : EIATTR_REQNTID
	.align		4
.L_19:
        /*005c*/ 	.byte	0x04, 0x10
        /*005e*/ 	.short	(.L_21 - .L_20)
.L_20:
        /*0060*/ 	.word	0x00000080
        /*0064*/ 	.word	0x00000001
        /*0068*/ 	.word	0x00000001


	//----- nvinfo : EIATTR_CBANK_PARAM_SIZE
	.align		4
.L_21:
        /*006c*/ 	.byte	0x03, 0x19
        /*006e*/ 	.short	0x0018


	//----- nvinfo : EIATTR_PARAM_CBANK
	.align		4
        /*0070*/ 	.byte	0x04, 0x0a
        /*0072*/ 	.short	(.L_23 - .L_22)
	.align		4
.L_22:
        /*0074*/ 	.word	index@(.nv.constant0.triton_poi_fused_convolution_53)
        /*0078*/ 	.short	0x0210
        /*007a*/ 	.short	0x0018


	//----- nvinfo : EIATTR_SW_WAR
	.align		4
.L_23:
        /*007c*/ 	.byte	0x04, 0x36
        /*007e*/ 	.short	(.L_25 - .L_24)
.L_24:
        /*0080*/ 	.word	0x00000008
.L_25:


//--------------------- .nv.callgraph             --------------------------
	.section	.nv.callgraph,"",@"SHT_CUDA_CALLGRAPH"
	.align	4
	.sectionentsize	8
	.align		4
        /*0000*/ 	.word	0x00000000
	.align		4
        /*0004*/ 	.word	0xffffffff
	.align		4
        /*0008*/ 	.word	0x00000000
	.align		4
        /*000c*/ 	.word	0xfffffffe
	.align		4
        /*0010*/ 	.word	0x00000000
	.align		4
        /*0014*/ 	.word	0xfffffffd
	.align		4
        /*0018*/ 	.word	0x00000000
	.align		4
        /*001c*/ 	.word	0xfffffffc


//--------------------- .text.triton_poi_fused_convolution_53 --------------------------
	.section	.text.triton_poi_fused_convolution_53,"ax",@progbits
	.sectionflags	@"SHF_BARRIERS=1"
	.align	128
        .global         triton_poi_fused_convolution_53
        .type           triton_poi_fused_convolution_53,@function
        .size           triton_poi_fused_convolution_53,(.L_x_1 - triton_poi_fused_convolution_53)
        .other          triton_poi_fused_convolution_53,@"STO_CUDA_ENTRY STV_DEFAULT"
triton_poi_fused_convolution_53:
.text.triton_poi_fused_convolution_53:
[----:B------:R-:W0:Y:S02]  /*0000*/  LDC R1, c[0x0][0x28] ;  /* 0x00000a00ff017b82 */ /* 0x000e240000000800 */
[----:B------:R-:W1:Y:S01]  /*0010*/  S2R R2, SR_TID.X ;  /* 0x0000000000027919 */ /* 0x000e620000002100 */
[----:B------:R-:W2:Y:S01]  /*0020*/  LDC.64 R8, c[0x0][0x210] ;  /* 0x00008400ff087b82 */ /* 0x000ea20000000a00 */
[----:B------:R-:W-:Y:S01]  /*0030*/  ULDC.64 UR6, c[0x0][0x208] ;  /* 0x0000820000067ab9 */ /* 0x000fe20000000a00 */
[----:B------:R-:W3:Y:S01]  /*0040*/  S2R R16, SR_CTAID.Y ;  /* 0x0000000000107919 */ /* 0x000ee20000002600 */
[----:B------:R-:W4:Y:S01]  /*0050*/  S2R R0, SR_CTAID.X ;  /* 0x0000000000007919 */ /* 0x000f220000002500 */
[----:B-1----:R-:W-:Y:S01]  /*0060*/  SHF.R.U32.HI R13, RZ, 0x2, R2 ;  /* 0x00000002ff0d7819 */ /* 0x002fe20000011602 */
[----:B------:R-:W-:Y:S02]  /*0070*/  IMAD.SHL.U32 R3, R2, 0x4, RZ ;  /* 0x0000000402037824 */ /* 0x000fe400078e00ff */
[----:B---3--:R-:W-:Y:S01]  /*0080*/  IMAD.SHL.U32 R16, R16, 0x40, RZ ;  /* 0x0000004010107824 */ /* 0x008fe200078e00ff */
[----:B------:R-:W-:Y:S01]  /*0090*/  SGXT.U32 R13, R13, 0x5 ;  /* 0x000000050d0d781a */ /* 0x000fe20000000000 */
[----:B----4-:R-:W-:-:S03]  /*00a0*/  IMAD.SHL.U32 R0, R0, 0x10, RZ ;  /* 0x0000001000007824 */ /* 0x010fc600078e00ff */
[----:B------:R-:W-:Y:S02]  /*00b0*/  LOP3.LUT R4, R16, R13, RZ, 0xfc, !PT ;  /* 0x0000000d10047212 */ /* 0x000fe400078efcff */
[----:B------:R-:W-:Y:S02]  /*00c0*/  LOP3.LUT R10, R16, 0x20, R13, 0xfe, !PT ;  /* 0x00000020100a7812 */ /* 0x000fe400078efe0d */
[----:B------:R-:W-:Y:S01]  /*00d0*/  LOP3.LUT R14, R0, 0xc, R3, 0xf8, !PT ;  /* 0x0000000c000e7812 */ /* 0x000fe200078ef803 */
[----:B------:R-:W-:-:S03]  /*00e0*/  IMAD.HI R5, R4, 0x4ec4ec4f, RZ ;  /* 0x4ec4ec4f04057827 */ /* 0x000fc600078e02ff */
[----:B------:R-:W-:Y:S01]  /*00f0*/  ISETP.GE.AND P0, PT, R14, 0x10, PT ;  /* 0x000000100e00780c */ /* 0x000fe20003f06270 */
[----:B------:R-:W-:Y:S01]  /*0100*/  IMAD.HI R7, R10, 0x4ec4ec4f, RZ ;  /* 0x4ec4ec4f0a077827 */ /* 0x000fe200078e02ff */
[----:B------:R-:W-:Y:S02]  /*0110*/  SHF.R.U32.HI R6, RZ, 0x1f, R5 ;  /* 0x0000001fff067819 */ /* 0x000fe40000011605 */
[----:B------:R-:W-:Y:S01]  /*0120*/  ISETP.LT.AND P1, PT, R4, 0x340, !P0 ;  /* 0x000003400400780c */ /* 0x000fe20004721270 */
[----:B------:R-:W-:Y:S01]  /*0130*/  VIADD R11, R14, 0xd00 ;  /* 0x00000d000e0b7836 */ /* 0x000fe20000000000 */
[----:B------:R-:W-:Y:S02]  /*0140*/  SHF.R.U32.HI R12, RZ, 0x1f, R7 ;  /* 0x0000001fff0c7819 */ /* 0x000fe40000011607 */
[----:B------:R-:W-:Y:S02]  /*0150*/  LEA.HI.SX32 R5, R5, R6, 0x1a ;  /* 0x0000000605057211 */ /* 0x000fe400078fd2ff */
[----:B------:R-:W-:-:S02]  /*0160*/  LEA.HI.SX32 R7, R7, R12, 0x1a ;  /* 0x0000000c07077211 */ /* 0x000fc400078fd2ff */
[----:B------:R-:W-:Y:S01]  /*0170*/  ISETP.LT.AND P0, PT, R10, 0x340, !P0 ;  /* 0x000003400a00780c */ /* 0x000fe20004701270 */
[----:B------:R-:W-:Y:S02]  /*0180*/  IMAD R6, R5, -0xd0, R4 ;  /* 0xffffff3005067824 */ /* 0x000fe400078e0204 */
[C---:B------:R-:W-:Y:S02]  /*0190*/  IMAD R12, R7.reuse, -0xd0, R10 ;  /* 0xffffff30070c7824 */ /* 0x040fe400078e020a */
[--C-:B------:R-:W-:Y:S02]  /*01a0*/  IMAD R6, R6, 0x10, R11.reuse ;  /* 0x0000001006067824 */ /* 0x100fe400078e020b */
[----:B------:R-:W-:Y:S02]  /*01b0*/  IMAD R12, R7, 0x340, R12 ;  /* 0x00000340070c7824 */ /* 0x000fe400078e020c */
[----:B------:R-:W-:Y:S01]  /*01c0*/  IMAD R15, R5, 0x3400, R6 ;  /* 0x00003400050f7824 */ /* 0x000fe200078e0206 */
[----:B------:R-:W-:Y:S01]  /*01d0*/  CS2R R4, SRZ ;  /* 0x0000000000047805 */ /* 0x000fe2000001ff00 */
[----:B------:R-:W-:Y:S01]  /*01e0*/  IMAD.U32 R19, R12, 0x10, R11 ;  /* 0x000000100c137824 */ /* 0x000fe200078e000b */
[----:B------:R-:W-:Y:S01]  /*01f0*/  CS2R R6, SRZ ;  /* 0x0000000000067805 */ /* 0x000fe2000001ff00 */
[----:B--2---:R-:W-:Y:S01]  /*0200*/  IMAD.WIDE R14, R15, 0x4, R8 ;  /* 0x000000040f0e7825 */ /* 0x004fe200078e0208 */
[----:B------:R-:W-:-:S03]  /*0210*/  CS2R R10, SRZ ;  /* 0x00000000000a7805 */ /* 0x000fc6000001ff00 */
[----:B------:R-:W-:Y:S01]  /*0220*/  IMAD.WIDE R18, R19, 0x4, R8 ;  /* 0x0000000413127825 */ /* 0x000fe200078e0208 */
[----:B------:R-:W-:Y:S01]  /*0230*/  CS2R R8, SRZ ;  /* 0x0000000000087805 */ /* 0x000fe2000001ff00 */
[----:B------:R1:W2:Y:S05]  /*0240*/  @P1 LDG.E.EL.128 R4, desc[UR6][R14.64] ;  /* 0x000000060e041981 */ /* 0x0002aa000c2e1d00 */
[----:B------:R3:W4:Y:S01]  /*0250*/  @P0 LDG.E.EL.128 R8, desc[UR6][R18.64] ;  /* 0x0000000612080981 */ /* 0x000722000c2e1d00 */
[----:B------:R-:W5:Y:S01]  /*0260*/  S2UR UR5, SR_CgaCtaId ;  /* 0x00000000000579c3 */ /* 0x000f620000008800 */
[C---:B------:R-:W-:Y:S01]  /*0270*/  IMAD.SHL.U32 R12, R2.reuse, 0x100, RZ ;  /* 0x00000100020c7824 */ /* 0x040fe200078e00ff */
[----:B------:R-:W-:Y:S01]  /*0280*/  UMOV UR4, 0x400 ;  /* 0x0000040000047882 */ /* 0x000fe20000000000 */
[----:B------:R-:W-:-:S03]  /*0290*/  LOP3.LUT R24, R2, 0x70, RZ, 0xc0, !PT ;  /* 0x0000007002187812 */ /* 0x000fc600078ec0ff */
[----:B------:R-:W-:-:S04]  /*02a0*/  LOP3.LUT R12, R12, 0x300, RZ, 0xc0, !PT ;  /* 0x000003000c0c7812 */ /* 0x000fc800078ec0ff */
[C---:B-1----:R-:W-:Y:S02]  /*02b0*/  LOP3.LUT R14, R12.reuse, 0x40, RZ, 0xfc, !PT ;  /* 0x000000400c0e7812 */ /* 0x042fe400078efcff */
[C---:B------:R-:W-:Y:S02]  /*02c0*/  LOP3.LUT R15, R12.reuse, 0x80, RZ, 0xfc, !PT ;  /* 0x000000800c0f7812 */ /* 0x040fe400078efcff */
[C---:B------:R-:W-:Y:S02]  /*02d0*/  LOP3.LUT R13, R12.reuse, R13, RZ, 0xfc, !PT ;  /* 0x0000000d0c0d7212 */ /* 0x040fe400078efcff */
[----:B------:R-:W-:Y:S01]  /*02e0*/  LOP3.LUT R17, R12, 0xc0, RZ, 0xfc, !PT ;  /* 0x000000c00c117812 */ /* 0x000fe200078efcff */
[----:B-----5:R-:W-:-:S06]  /*02f0*/  UPRMT UR4, UR5, 0x654, UR4 ;  /* 0x0000065405047896 */ /* 0x020fcc0008000004 */
[----:B------:R-:W-:Y:S01]  /*0300*/  LEA.HI R12, R12, UR4, RZ, 0x1e ;  /* 0x000000040c0c7c11 */ /* 0x000fe2000f8ff0ff */
[----:B------:R-:W-:Y:S01]  /*0310*/  VIADD R24, R24, UR4 ;  /* 0x0000000418187c36 */ /* 0x000fe20008000000 */
[----:B------:R-:W-:Y:S02]  /*0320*/  LEA.HI R14, R14, UR4, RZ, 0x1e ;  /* 0x000000040e0e7c11 */ /* 0x000fe4000f8ff0ff */
[----:B------:R-:W-:Y:S01]  /*0330*/  LEA.HI R20, R15, UR4, RZ, 0x1e ;  /* 0x000000040f147c11 */ /* 0x000fe2000f8ff0ff */
[----:B------:R-:W-:Y:S01]  /*0340*/  IMAD R21, R13, 0x4, R12 ;  /* 0x000000040d157824 */ /* 0x000fe200078e020c */
[----:B------:R-:W-:Y:S01]  /*0350*/  LEA.HI R22, R17, UR4, RZ, 0x1e ;  /* 0x0000000411167c11 */ /* 0x000fe2000f8ff0ff */
[----:B---3--:R-:W-:Y:S01]  /*0360*/  IMAD R18, R13, 0x4, R14 ;  /* 0x000000040d127824 */ /* 0x008fe200078e020e */
[----:B------:R-:W-:Y:S01]  /*0370*/  LOP3.LUT R17, R3, 0x1fc, RZ, 0xc0, !PT ;  /* 0x000001fc03117812 */ /* 0x000fe200078ec0ff */
[C---:B------:R-:W-:Y:S01]  /*0380*/  IMAD R23, R13.reuse, 0x4, R20 ;  /* 0x000000040d177824 */ /* 0x040fe200078e0214 */
[----:B------:R-:W-:Y:S01]  /*0390*/  LOP3.LUT R3, R16, 0x3c, R3, 0xf8, !PT ;  /* 0x0000003c10037812 */ /* 0x000fe200078ef803 */
[----:B------:R-:W-:-:S02]  /*03a0*/  IMAD R22, R13, 0x4, R22 ;  /* 0x000000040d167824 */ /* 0x000fc400078e0216 */
[----:B------:R-:W-:Y:S01]  /*03b0*/  IMAD R12, R17, 0x4, R24 ;  /* 0x00000004110c7824 */ /* 0x000fe200078e0218 */
[C---:B------:R-:W-:Y:S01]  /*03c0*/  ISETP.GE.AND P0, PT, R3.reuse, 0x340, PT ;  /* 0x000003400300780c */ /* 0x040fe20003f06270 */
[----:B------:R-:W-:-:S05]  /*03d0*/  IMAD.HI R16, R3, 0x4ec4ec4f, RZ ;  /* 0x4ec4ec4f03107827 */ /* 0x000fca00078e02ff */
[----:B------:R-:W-:-:S04]  /*03e0*/  SHF.R.U32.HI R19, RZ, 0x1f, R16 ;  /* 0x0000001fff137819 */ /* 0x000fc80000011610 */
[----:B------:R-:W-:-:S05]  /*03f0*/  LEA.HI.SX32 R16, R16, R19, 0x1a ;  /* 0x0000001310107211 */ /* 0x000fca00078fd2ff */
[----:B------:R-:W-:-:S04]  /*0400*/  IMAD R3, R16, -0xd0, R3 ;  /* 0xffffff3010037824 */ /* 0x000fc800078e0203 */
[----:B------:R-:W-:Y:S01]  /*0410*/  IMAD R16, R16, 0xd00, R3 ;  /* 0x00000d0010107824 */ /* 0x000fe200078e0203 */
[----:B--2---:R-:W-:Y:S04]  /*0420*/  STS [R21], R4 ;  /* 0x0000000415007388 */ /* 0x004fe80000000800 */
[----:B------:R1:W-:Y:S04]  /*0430*/  STS [R18+0x100], R5 ;  /* 0x0001000512007388 */ /* 0x0003e80000000800 */
[----:B------:R-:W-:Y:S04]  /*0440*/  STS [R23+0x200], R6 ;  /* 0x0002000617007388 */ /* 0x000fe80000000800 */
[----:B------:R2:W-:Y:S01]  /*0450*/  STS [R22+0x300], R7 ;  /* 0x0003000716007388 */ /* 0x0005e20000000800 */
[----:B-1----:R-:W1:Y:S03]  /*0460*/  LDC.64 R4, c[0x0][0x218] ;  /* 0x00008600ff047b82 */ /* 0x002e660000000a00 */
[----:B----4-:R-:W-:Y:S04]  /*0470*/  STS [R21+0x80], R8 ;  /* 0x0000800815007388 */ /* 0x010fe80000000800 */
[----:B------:R-:W-:Y:S01]  /*0480*/  STS [R18+0x180], R9 ;  /* 0x0001800912007388 */ /* 0x000fe20000000800 */
[----:B--2---:R-:W-:-:S03]  /*0490*/  SHF.R.U32.HI R7, RZ, 0x4, R2 ;  /* 0x00000004ff077819 */ /* 0x004fc60000011602 */
[----:B------:R-:W-:Y:S01]  /*04a0*/  STS [R23+0x280], R10 ;  /* 0x0002800a17007388 */ /* 0x000fe20000000800 */
[----:B------:R-:W-:Y:S02]  /*04b0*/  LOP3.LUT R2, R17, 0x200, RZ, 0xfc, !PT ;  /* 0x0000020011027812 */ /* 0x000fe400078efcff */
[----:B------:R-:W-:Y:S01]  /*04c0*/  SGXT.U32 R7, R7, 0x3 ;  /* 0x000000030707781a */ /* 0x000fe20000000000 */
[----:B------:R-:W-:Y:S01]  /*04d0*/  STS [R22+0x380], R11 ;  /* 0x0003800b16007388 */ /* 0x000fe20000000800 */
[----:B------:R-:W-:Y:S02]  /*04e0*/  SHF.R.U32.HI R2, RZ, 0x2, R2 ;  /* 0x00000002ff027819 */ /* 0x000fe40000011602 */
[----:B------:R-:W-:Y:S01]  /*04f0*/  LOP3.LUT R7, R0, R7, RZ, 0xfc, !PT ;  /* 0x0000000700077212 */ /* 0x000fe200078efcff */
[----:B------:R-:W-:Y:S01]  /*0500*/  BAR.SYNC.DEFER_BLOCKING 0x0 ;  /* 0x0000000000007b1d */ /* 0x000fe20000010000 */
[----:B------:R-:W-:Y:S02]  /*0510*/  LOP3.LUT R2, R2, 0xf0, RZ, 0xc0, !PT ;  /* 0x000000f002027812 */ /* 0x000fe400078ec0ff */
[----:B------:R-:W-:-:S02]  /*0520*/  LOP3.LUT R0, R7, 0x8, RZ, 0xfc, !PT ;  /* 0x0000000807007812 */ /* 0x000fc400078efcff */
[C---:B------:R-:W-:Y:S01]  /*0530*/  ISETP.LT.AND P1, PT, R7.reuse, 0x10, !P0 ;  /* 0x000000100700780c */ /* 0x040fe20004721270 */
[----:B------:R-:W-:Y:S01]  /*0540*/  IMAD R7, R7, 0xd0, R16 ;  /* 0x000000d007077824 */ /* 0x000fe200078e0210 */
[----:B------:R-:W-:Y:S01]  /*0550*/  ISETP.LT.AND P0, PT, R0, 0x10, !P0 ;  /* 0x000000100000780c */ /* 0x000fe20004701270 */
[----:B------:R-:W-:Y:S02]  /*0560*/  VIADD R0, R2, UR4 ;  /* 0x0000000402007c36 */ /* 0x000fe40008000000 */
[----:B-1----:R-:W-:-:S04]  /*0570*/  IMAD.WIDE R2, R7, 0x4, R4 ;  /* 0x0000000407027825 */ /* 0x002fc800078e0204 */
[----:B------:R-:W-:Y:S01]  /*0580*/  IMAD R0, R17, 0x4, R0 ;  /* 0x0000000411007824 */ /* 0x000fe200078e0200 */
[----:B------:R-:W1:Y:S04]  /*0590*/  LDS.128 R12, [R12] ;  /* 0x000000000c0c7984 */ /* 0x000e680000000c00 */
[----:B-1----:R1:W-:Y:S01]  /*05a0*/  @P1 STG.E.128 desc[UR6][R2.64], R12 ;  /* 0x0000000c02001986 */ /* 0x0023e2000c101d06 */
[----:B------:R-:W-:Y:S05]  /*05b0*/  @!P0 EXIT ;  /* 0x000000000000894d */ /* 0x000fea0003800000 */
[----:B------:R-:W0:Y:S01]  /*05c0*/  LDS.128 R8, [R0+0x800] ;  /* 0x0008000000087984 */ /* 0x000e220000000c00 */
[----:B------:R-:W-:-:S04]  /*05d0*/  VIADD R7, R7, 0x680 ;  /* 0x0000068007077836 */ /* 0x000fc80000000000 */
[----:B------:R-:W-:-:S05]  /*05e0*/  IMAD.WIDE R4, R7, 0x4, R4 ;  /* 0x0000000407047825 */ /* 0x000fca00078e0204 */
[----:B0-----:R-:W-:Y:S01]  /*05f0*/  STG.E.128 desc[UR6][R4.64], R8 ;  /* 0x0000000804007986 */ /* 0x001fe2000c101d06 */
[----:B------:R-:W-:Y:S05]  /*0600*/  EXIT ;  /* 0x000000000000794d */ /* 0x000fea0003800000 */
.L_x_0:
[----:B------:R-:W-:-:S00]  /*0610*/  BRA `(.L_x_0) ;  /* 0xfffffffc00fc7947 */ /* 0x000fc0000383ffff */
[----:B------:R-:W-:-:S00]  /*0620*/  NOP ;  /* 0x0000000000007918 */ /* 0x000fc00000000000 */
        /* <DEDUP_REMOVED lines=13> */
.L_x_1:


//--------------------- .nv.shared.triton_poi_fused_convolution_53 --------------------------
	.section	.nv.shared.triton_poi_fused_convolution_53,"aw",@nobits
	.sectionflags	@""
	.align	16
	.zero		1024


//--------------------- .nv.constant0.triton_poi_fused_convolution_53 --------------------------
	.section	.nv.constant0.triton_poi_fused_convolution_53,"a",@progbits
	.sectionflags	@""
	.align	4
.nv.constant0.triton_poi_fused_convolution_53:
	.zero		552
